//
// Generated by NVIDIA NVVM Compiler
//
// Compiler Build ID: CL-36424714
// Cuda compilation tools, release 13.0, V13.0.88
// Based on NVVM 20.0.0
//

.version 9.0
.target sm_100
.address_size 64

	// .globl	_Z11last_digitsPiS_i
.extern .shared .align 16 .b8 temp[];

.visible .entry _Z11last_digitsPiS_i(
	.param .u64 .ptr .align 1 _Z11last_digitsPiS_i_param_0,
	.param .u64 .ptr .align 1 _Z11last_digitsPiS_i_param_1,
	.param .u32 _Z11last_digitsPiS_i_param_2
)
{
	.reg .pred 	%p<2>;
	.reg .b32 	%r<13>;
	.reg .b64 	%rd<8>;

	ld.param.u64 	%rd1, [_Z11last_digitsPiS_i_param_0];
	ld.param.u64 	%rd2, [_Z11last_digitsPiS_i_param_1];
	ld.param.u32 	%r2, [_Z11last_digitsPiS_i_param_2];
	mov.u32 	%r3, %ctaid.x;
	mov.u32 	%r4, %ntid.x;
	mov.u32 	%r5, %tid.x;
	mad.lo.s32 	%r1, %r3, %r4, %r5;
	setp.ge.s32 	%p1, %r1, %r2;
	@%p1 bra 	$L__BB0_2;
	cvta.to.global.u64 	%rd3, %rd2;
	cvta.to.global.u64 	%rd4, %rd1;
	mul.wide.s32 	%rd5, %r1, 4;
	add.s64 	%rd6, %rd3, %rd5;
	ld.global.u32 	%r6, [%rd6];
	mul.hi.s32 	%r7, %r6, 1717986919;
	shr.u32 	%r8, %r7, 31;
	shr.s32 	%r9, %r7, 2;
	add.s32 	%r10, %r9, %r8;
	mul.lo.s32 	%r11, %r10, 10;
	sub.s32 	%r12, %r6, %r11;
	add.s64 	%rd7, %rd4, %rd5;
	st.global.u32 	[%rd7], %r12;
$L__BB0_2:
	ret;

}
	// .globl	_Z13min_reductionPiS_i
.visible .entry _Z13min_reductionPiS_i(
	.param .u64 .ptr .align 1 _Z13min_reductionPiS_i_param_0,
	.param .u64 .ptr .align 1 _Z13min_reductionPiS_i_param_1,
	.param .u32 _Z13min_reductionPiS_i_param_2
)
{
	.reg .pred 	%p<7>;
	.reg .b32 	%r<21>;
	.reg .b64 	%rd<9>;

	ld.param.u64 	%rd1, [_Z13min_reductionPiS_i_param_0];
	ld.param.u64 	%rd2, [_Z13min_reductionPiS_i_param_1];
	ld.param.u32 	%r12, [_Z13min_reductionPiS_i_param_2];
	mov.u32 	%r1, %ctaid.x;
	mov.u32 	%r20, %ntid.x;
	mov.u32 	%r3, %tid.x;
	mad.lo.s32 	%r4, %r1, %r20, %r3;
	setp.ge.s32 	%p1, %r4, %r12;
	mov.b32 	%r19, 1000;
	@%p1 bra 	$L__BB1_2;
	cvta.to.global.u64 	%rd3, %rd1;
	mul.wide.s32 	%rd4, %r4, 4;
	add.s64 	%rd5, %rd3, %rd4;
	ld.global.u32 	%r19, [%rd5];
$L__BB1_2:
	shl.b32 	%r13, %r3, 2;
	mov.u32 	%r14, temp;
	add.s32 	%r7, %r14, %r13;
	st.shared.u32 	[%r7], %r19;
	bar.sync 	0;
	setp.lt.u32 	%p2, %r20, 2;
	@%p2 bra 	$L__BB1_7;
$L__BB1_3:
	mov.u32 	%r8, %r20;
	shr.u32 	%r20, %r8, 1;
	bar.sync 	0;
	setp.ge.u32 	%p3, %r3, %r20;
	@%p3 bra 	$L__BB1_6;
	shl.b32 	%r15, %r20, 2;
	add.s32 	%r16, %r7, %r15;
	ld.shared.u32 	%r10, [%r16];
	ld.shared.u32 	%r17, [%r7];
	setp.ge.s32 	%p4, %r10, %r17;
	@%p4 bra 	$L__BB1_6;
	st.shared.u32 	[%r7], %r10;
$L__BB1_6:
	setp.gt.u32 	%p5, %r8, 3;
	@%p5 bra 	$L__BB1_3;
$L__BB1_7:
	setp.ne.s32 	%p6, %r3, 0;
	@%p6 bra 	$L__BB1_9;
	ld.shared.u32 	%r18, [temp];
	cvta.to.global.u64 	%rd6, %rd2;
	mul.wide.u32 	%rd7, %r1, 4;
	add.s64 	%rd8, %rd6, %rd7;
	st.global.u32 	[%rd8], %r18;
$L__BB1_9:
	ret;

}


// ===== COMPILED SASS (sm_100) =====

	.target	sm_100

	.elftype	@"ET_EXEC"


//--------------------- .note.nv.tkinfo           --------------------------
	.section	.note.nv.tkinfo,"",@"SHT_NOTE"
	.sectionflags	@"SHF_NOTE_NV_TKINFO"
	.tkinfo
        /*0018*/ 	.word	0x00000002
        /*0030*/ 	.string	""
        /*0030*/ 	.string	"ptxas"
        /*0030*/ 	.string	"Cuda compilation tools, release 13.0, V13.0.88"
        /*0030*/ 	.string	"Build cuda_13.0.r13.0/compiler.36424714_0"
        /*0030*/ 	.string	"-arch sm_100 -m 64 "



//--------------------- .note.nv.cuinfo           --------------------------
	.section	.note.nv.cuinfo,"",@"SHT_NOTE"
	.sectionflags	@"SHF_NOTE_NV_CUINFO"
        /*0018*/ 	.short	0x0002
        /*001a*/ 	.short	0x0064
        /*001c*/ 	.short	0x0082
	.zero		2


//--------------------- .nv.info                  --------------------------
	.section	.nv.info,"",@"SHT_CUDA_INFO"
	.align	4


	//----- nvinfo : EIATTR_REGCOUNT
	.align		4
        /*0000*/ 	.byte	0x04, 0x2f
        /*0002*/ 	.short	(.L_1 - .L_0)
	.align		4
.L_0:
        /*0004*/ 	.word	index@(_Z11last_digitsPiS_i)
        /*0008*/ 	.word	0x0000000c


	//----- nvinfo : EIATTR_FRAME_SIZE
	.align		4
.L_1:
        /*000c*/ 	.byte	0x04, 0x11
        /*000e*/ 	.short	(.L_3 - .L_2)
	.align		4
.L_2:
        /*0010*/ 	.word	index@(_Z11last_digitsPiS_i)
        /*0014*/ 	.word	0x00000000


	//----- nvinfo : EIATTR_REGCOUNT
	.align		4
.L_3:
        /*0018*/ 	.byte	0x04, 0x2f
        /*001a*/ 	.short	(.L_5 - .L_4)
	.align		4
.L_4:
        /*001c*/ 	.word	index@(_Z13min_reductionPiS_i)
        /*0020*/ 	.word	0x0000000a


	//----- nvinfo : EIATTR_FRAME_SIZE
	.align		4
.L_5:
        /*0024*/ 	.byte	0x04, 0x11
        /*0026*/ 	.short	(.L_7 - .L_6)
	.align		4
.L_6:
        /*0028*/ 	.word	index@(_Z13min_reductionPiS_i)
        /*002c*/ 	.word	0x00000000


	//----- nvinfo : EIATTR_MIN_STACK_SIZE
	.align		4
.L_7:
        /*0030*/ 	.byte	0x04, 0x12
        /*0032*/ 	.short	(.L_9 - .L_8)
	.align		4
.L_8:
        /*0034*/ 	.word	index@(_Z13min_reductionPiS_i)
        /*0038*/ 	.word	0x00000000


	//----- nvinfo : EIATTR_MIN_STACK_SIZE
	.align		4
.L_9:
        /*003c*/ 	.byte	0x04, 0x12
        /*003e*/ 	.short	(.L_11 - .L_10)
	.align		4
.L_10:
        /*0040*/ 	.word	index@(_Z11last_digitsPiS_i)
        /*0044*/ 	.word	0x00000000
.L_11:


//--------------------- .nv.compat                --------------------------
	.section	.nv.compat,"",@"SHT_CUDA_COMPAT_INFO"
	.align	4
        /*0000*/ 	.byte	0x02, 0x09, 0x00, 0x00, 0x02, 0x02, 0x01, 0x00, 0x02, 0x05, 0x05, 0x00, 0x03, 0x07, 0x01, 0x01
        /*0010*/ 	.byte	0x02, 0x03, 0x00, 0x00, 0x02, 0x06, 0x01, 0x00, 0x04, 0x0b, 0x08, 0x00, 0x09, 0x00, 0x00, 0x00
        /*0020*/ 	.byte	0x00, 0x00, 0x00, 0x00


//--------------------- .nv.info._Z13min_reductionPiS_i --------------------------
	.section	.nv.info._Z13min_reductionPiS_i,"",@"SHT_CUDA_INFO"
	.sectionflags	@""
	.align	4


	//----- nvinfo : EIATTR_CUDA_API_VERSION
	.align		4
        /*0000*/ 	.byte	0x04, 0x37
        /*0002*/ 	.short	(.L_13 - .L_12)
.L_12:
        /*0004*/ 	.word	0x00000082


	//----- nvinfo : EIATTR_KPARAM_INFO
	.align		4
.L_13:
        /*0008*/ 	.byte	0x04, 0x17
        /*000a*/ 	.short	(.L_15 - .L_14)
.L_14:
        /*000c*/ 	.word	0x00000000
        /*0010*/ 	.short	0x0002
        /*0012*/ 	.short	0x0010
        /*0014*/ 	.byte	0x00, 0xf0, 0x11, 0x00


	//----- nvinfo : EIATTR_KPARAM_INFO
	.align		4
.L_15:
        /*0018*/ 	.byte	0x04, 0x17
        /*001a*/ 	.short	(.L_17 - .L_16)
.L_16:
        /*001c*/ 	.word	0x00000000
        /*0020*/ 	.short	0x0001
        /*0022*/ 	.short	0x0008
        /*0024*/ 	.byte	0x00, 0xf5, 0x21, 0x00


	//----- nvinfo : EIATTR_KPARAM_INFO
	.align		4
.L_17:
        /*0028*/ 	.byte	0x04, 0x17
        /*002a*/ 	.short	(.L_19 - .L_18)
.L_18:
        /*002c*/ 	.word	0x00000000
        /*0030*/ 	.short	0x0000
        /*0032*/ 	.short	0x0000
        /*0034*/ 	.byte	0x00, 0xf5, 0x21, 0x00


	//----- nvinfo : EIATTR_SPARSE_MMA_MASK
	.align		4
.L_19:
        /*0038*/ 	.byte	0x03, 0x50
        /*003a*/ 	.short	0x0000


	//----- nvinfo : EIATTR_MAXREG_COUNT
	.align		4
        /*003c*/ 	.byte	0x03, 0x1b
        /*003e*/ 	.short	0x00ff


	//----- nvinfo : EIATTR_NUM_BARRIERS
	.align		4
        /*0040*/ 	.byte	0x02, 0x4c
        /*0042*/ 	.byte	0x01
	.zero		1


	//----- nvinfo : EIATTR_MERCURY_ISA_VERSION
	.align		4
        /*0044*/ 	.byte	0x03, 0x5f
        /*0046*/ 	.short	0x0101


	//----- nvinfo : EIATTR_VRC_CTA_INIT_COUNT
	.align		4
        /*0048*/ 	.byte	0x02, 0x4a
	.zero		1
	.zero		1


	//----- nvinfo : EIATTR_EXIT_INSTR_OFFSETS
	.align		4
        /*004c*/ 	.byte	0x04, 0x1c
        /*004e*/ 	.short	(.L_21 - .L_20)


	//   ....[0]....
.L_20:
        /*0050*/ 	.word	0x00000240


	//   ....[1]....
        /*0054*/ 	.word	0x000002c0


	//----- nvinfo : EIATTR_CRS_STACK_SIZE
	.align		4
.L_21:
        /*0058*/ 	.byte	0x04, 0x1e
        /*005a*/ 	.short	(.L_23 - .L_22)
.L_22:
        /*005c*/ 	.word	0x00000000


	//----- nvinfo : EIATTR_CBANK_PARAM_SIZE
	.align		4
.L_23:
        /*0060*/ 	.byte	0x03, 0x19
        /*0062*/ 	.short	0x0014


	//----- nvinfo : EIATTR_PARAM_CBANK
	.align		4
        /*0064*/ 	.byte	0x04, 0x0a
        /*0066*/ 	.short	(.L_25 - .L_24)
	.align		4
.L_24:
        /*0068*/ 	.word	index@(.nv.constant0._Z13min_reductionPiS_i)
        /*006c*/ 	.short	0x0380
        /*006e*/ 	.short	0x0014


	//----- nvinfo : EIATTR_SW_WAR
	.align		4
.L_25:
        /*0070*/ 	.byte	0x04, 0x36
        /*0072*/ 	.short	(.L_27 - .L_26)
.L_26:
        /*0074*/ 	.word	0x00000008
.L_27:


//--------------------- .nv.info._Z11last_digitsPiS_i --------------------------
	.section	.nv.info._Z11last_digitsPiS_i,"",@"SHT_CUDA_INFO"
	.sectionflags	@""
	.align	4


	//----- nvinfo : EIATTR_CUDA_API_VERSION
	.align		4
        /*0000*/ 	.byte	0x04, 0x37
        /*0002*/ 	.short	(.L_29 - .L_28)
.L_28:
        /*0004*/ 	.word	0x00000082


	//----- nvinfo : EIATTR_KPARAM_INFO
	.align		4
.L_29:
        /*0008*/ 	.byte	0x04, 0x17
        /*000a*/ 	.short	(.L_31 - .L_30)
.L_30:
        /*000c*/ 	.word	0x00000000
        /*0010*/ 	.short	0x0002
        /*0012*/ 	.short	0x0010
        /*0014*/ 	.byte	0x00, 0xf0, 0x11, 0x00


	//----- nvinfo : EIATTR_KPARAM_INFO
	.align		4
.L_31:
        /*0018*/ 	.byte	0x04, 0x17
        /*001a*/ 	.short	(.L_33 - .L_32)
.L_32:
        /*001c*/ 	.word	0x00000000
        /*0020*/ 	.short	0x0001
        /*0022*/ 	.short	0x0008
        /*0024*/ 	.byte	0x00, 0xf5, 0x21, 0x00


	//----- nvinfo : EIATTR_KPARAM_INFO
	.align		4
.L_33:
        /*0028*/ 	.byte	0x04, 0x17
        /*002a*/ 	.short	(.L_35 - .L_34)
.L_34:
        /*002c*/ 	.word	0x00000000
        /*0030*/ 	.short	0x0000
        /*0032*/ 	.short	0x0000
        /*0034*/ 	.byte	0x00, 0xf5, 0x21, 0x00


	//----- nvinfo : EIATTR_SPARSE_MMA_MASK
	.align		4
.L_35:
        /*0038*/ 	.byte	0x03, 0x50
        /*003a*/ 	.short	0x0000


	//----- nvinfo : EIATTR_MAXREG_COUNT
	.align		4
        /*003c*/ 	.byte	0x03, 0x1b
        /*003e*/ 	.short	0x00ff


	//----- nvinfo : EIATTR_MERCURY_ISA_VERSION
	.align		4
        /*0040*/ 	.byte	0x03, 0x5f
        /*0042*/ 	.short	0x0101


	//----- nvinfo : EIATTR_VRC_CTA_INIT_COUNT
	.align		4
        /*0044*/ 	.byte	0x02, 0x4a
	.zero		1
	.zero		1


	//----- nvinfo : EIATTR_EXIT_INSTR_OFFSETS
	.align		4
        /*0048*/ 	.byte	0x04, 0x1c
        /*004a*/ 	.short	(.L_37 - .L_36)


	//   ....[0]....
.L_36:
        /*004c*/ 	.word	0x00000070


	//   ....[1]....
        /*0050*/ 	.word	0x00000130


	//----- nvinfo : EIATTR_CBANK_PARAM_SIZE
	.align		4
.L_37:
        /*0054*/ 	.byte	0x03, 0x19
        /*0056*/ 	.short	0x0014


	//----- nvinfo : EIATTR_PARAM_CBANK
	.align		4
        /*0058*/ 	.byte	0x04, 0x0a
        /*005a*/ 	.short	(.L_39 - .L_38)
	.align		4
.L_38:
        /*005c*/ 	.word	index@(.nv.constant0._Z11last_digitsPiS_i)
        /*0060*/ 	.short	0x0380
        /*0062*/ 	.short	0x0014


	//----- nvinfo : EIATTR_SW_WAR
	.align		4
.L_39:
        /*0064*/ 	.byte	0x04, 0x36
        /*0066*/ 	.short	(.L_41 - .L_40)
.L_40:
        /*0068*/ 	.word	0x00000008
.L_41:


//--------------------- .nv.callgraph             --------------------------
	.section	.nv.callgraph,"",@"SHT_CUDA_CALLGRAPH"
	.align	4
	.sectionentsize	8
	.align		4
        /*0000*/ 	.word	0x00000000
	.align		4
        /*0004*/ 	.word	0xffffffff
	.align		4
        /*0008*/ 	.word	0x00000000
	.align		4
        /*000c*/ 	.word	0xfffffffe
	.align		4
        /*0010*/ 	.word	0x00000000
	.align		4
        /*0014*/ 	.word	0xfffffffd
	.align		4
        /*0018*/ 	.word	0x00000000
	.align		4
        /*001c*/ 	.word	0xfffffffc


//--------------------- .text._Z13min_reductionPiS_i --------------------------
	.section	.text._Z13min_reductionPiS_i,"ax",@progbits
	.align	128
        .global         _Z13min_reductionPiS_i
        .type           _Z13min_reductionPiS_i,@function
        .size           _Z13min_reductionPiS_i,(.L_x_6 - _Z13min_reductionPiS_i)
        .other          _Z13min_reductionPiS_i,@"STO_CUDA_ENTRY STV_DEFAULT"
_Z13min_reductionPiS_i:
.text._Z13min_reductionPiS_i:
[----:B------:R-:W-:Y:S01]  /*0000*/  LDC R1, c[0x0][0x37c] ;  /* 0x0000df00ff017b82 */ /* 0x000fe20000000800 */
[----:B------:R-:W0:Y:S01]  /*0010*/  S2R R7, SR_CTAID.X ;  /* 0x0000000000077919 */ /* 0x000e220000002500 */
[----:B------:R-:W0:Y:S01]  /*0020*/  LDCU UR8, c[0x0][0x360] ;  /* 0x00006c00ff0877ac */ /* 0x000e220008000800 */
[----:B------:R-:W-:Y:S01]  /*0030*/  IMAD.MOV.U32 R4, RZ, RZ, 0x3e8 ;  /* 0x000003e8ff047424 */ /* 0x000fe200078e00ff */
[----:B------:R-:W0:Y:S01]  /*0040*/  S2R R6, SR_TID.X ;  /* 0x0000000000067919 */ /* 0x000e220000002100 */
[----:B------:R-:W1:Y:S01]  /*0050*/  LDCU UR4, c[0x0][0x390] ;  /* 0x00007200ff0477ac */ /* 0x000e620008000800 */
[----:B------:R-:W2:Y:S01]  /*0060*/  LDCU.64 UR6, c[0x0][0x358] ;  /* 0x00006b00ff0677ac */ /* 0x000ea20008000a00 */
[----:B0-----:R-:W-:-:S05]  /*0070*/  IMAD R5, R7, UR8, R6 ;  /* 0x0000000807057c24 */ /* 0x001fca000f8e0206 */
[----:B-1----:R-:W-:-:S13]  /*0080*/  ISETP.GE.AND P0, PT, R5, UR4, PT ;  /* 0x0000000405007c0c */ /* 0x002fda000bf06270 */
[----:B------:R-:W0:Y:S02]  /*0090*/  @!P0 LDC.64 R2, c[0x0][0x380] ;  /* 0x0000e000ff028b82 */ /* 0x000e240000000a00 */
[----:B0-----:R-:W-:-:S05]  /*00a0*/  @!P0 IMAD.WIDE R2, R5, 0x4, R2 ;  /* 0x0000000405028825 */ /* 0x001fca00078e0202 */
[----:B--2---:R-:W2:Y:S01]  /*00b0*/  @!P0 LDG.E R4, desc[UR6][R2.64] ;  /* 0x0000000602048981 */ /* 0x004ea2000c1e1900 */
[----:B------:R-:W0:Y:S01]  /*00c0*/  S2UR UR5, SR_CgaCtaId ;  /* 0x00000000000579c3 */ /* 0x000e220000008800 */
[----:B------:R-:W-:Y:S01]  /*00d0*/  IMAD.U32 R0, RZ, RZ, UR8 ;  /* 0x00000008ff007e24 */ /* 0x000fe2000f8e00ff */
[----:B------:R-:W-:-:S04]  /*00e0*/  UMOV UR4, 0x400 ;  /* 0x0000040000047882 */ /* 0x000fc80000000000 */
[----:B------:R-:W-:Y:S01]  /*00f0*/  ISETP.GE.U32.AND P0, PT, R0, 0x2, PT ;  /* 0x000000020000780c */ /* 0x000fe20003f06070 */
[----:B0-----:R-:W-:-:S06]  /*0100*/  ULEA UR4, UR5, UR4, 0x18 ;  /* 0x0000000405047291 */ /* 0x001fcc000f8ec0ff */
[----:B------:R-:W-:-:S05]  /*0110*/  LEA R5, R6, UR4, 0x2 ;  /* 0x0000000406057c11 */ /* 0x000fca000f8e10ff */
[----:B--2---:R0:W-:Y:S01]  /*0120*/  STS [R5], R4 ;  /* 0x0000000405007388 */ /* 0x0041e20000000800 */
[----:B------:R-:W-:Y:S06]  /*0130*/  BAR.SYNC.DEFER_BLOCKING 0x0 ;  /* 0x0000000000007b1d */ /* 0x000fec0000010000 */
[----:B------:R-:W-:Y:S05]  /*0140*/  @!P0 BRA `(.L_x_0) ;  /* 0x0000000000388947 */ /* 0x000fea0003800000 */
.L_x_3:
[--C-:B-1----:R-:W-:Y:S01]  /*0150*/  IMAD.MOV.U32 R2, RZ, RZ, R0.reuse ;  /* 0x000000ffff027224 */ /* 0x102fe200078e0000 */
[----:B------:R-:W-:Y:S01]  /*0160*/  SHF.R.U32.HI R0, RZ, 0x1, R0 ;  /* 0x00000001ff007819 */ /* 0x000fe20000011600 */
[----:B------:R-:W-:Y:S03]  /*0170*/  BAR.SYNC.DEFER_BLOCKING 0x0 ;  /* 0x0000000000007b1d */ /* 0x000fe60000010000 */
[----:B------:R-:W-:Y:S02]  /*0180*/  ISETP.GE.U32.AND P1, PT, R6, R0, PT ;  /* 0x000000000600720c */ /* 0x000fe40003f26070 */
[----:B------:R-:W-:Y:S01]  /*0190*/  ISETP.GT.U32.AND P0, PT, R2, 0x3, PT ;  /* 0x000000030200780c */ /* 0x000fe20003f04070 */
[----:B------:R-:W-:Y:S10]  /*01a0*/  BSSY.RECONVERGENT B0, `(.L_x_1) ;  /* 0x0000007000007945 */ /* 0x000ff40003800200 */
[----:B------:R-:W-:Y:S05]  /*01b0*/  @P1 BRA `(.L_x_2) ;  /* 0x0000000000141947 */ /* 0x000fea0003800000 */
[----:B------:R-:W-:Y:S01]  /*01c0*/  IMAD R2, R0, 0x4, R5 ;  /* 0x0000000400027824 */ /* 0x000fe200078e0205 */
[----:B------:R-:W-:Y:S05]  /*01d0*/  LDS R3, [R5] ;  /* 0x0000000005037984 */ /* 0x000fea0000000800 */
[----:B------:R-:W1:Y:S02]  /*01e0*/  LDS R2, [R2] ;  /* 0x0000000002027984 */ /* 0x000e640000000800 */
[----:B-1----:R-:W-:-:S13]  /*01f0*/  ISETP.GE.AND P1, PT, R2, R3, PT ;  /* 0x000000030200720c */ /* 0x002fda0003f26270 */
[----:B------:R1:W-:Y:S02]  /*0200*/  @!P1 STS [R5], R2 ;  /* 0x0000000205009388 */ /* 0x0003e40000000800 */
.L_x_2:
[----:B------:R-:W-:Y:S05]  /*0210*/  BSYNC.RECONVERGENT B0 ;  /* 0x0000000000007941 */ /* 0x000fea0003800200 */
.L_x_1:
[----:B------:R-:W-:Y:S05]  /*0220*/  @P0 BRA `(.L_x_3) ;  /* 0xfffffffc00c80947 */ /* 0x000fea000383ffff */
.L_x_0:
[----:B------:R-:W-:-:S13]  /*0230*/  ISETP.NE.AND P0, PT, R6, RZ, PT ;  /* 0x000000ff0600720c */ /* 0x000fda0003f05270 */
[----:B------:R-:W-:Y:S05]  /*0240*/  @P0 EXIT ;  /* 0x000000000000094d */ /* 0x000fea0003800000 */
[----:B------:R-:W2:Y:S01]  /*0250*/  S2UR UR5, SR_CgaCtaId ;  /* 0x00000000000579c3 */ /* 0x000ea20000008800 */
[----:B------:R-:W-:-:S07]  /*0260*/  UMOV UR4, 0x400 ;  /* 0x0000040000047882 */ /* 0x000fce0000000000 */
[----:B-1----:R-:W1:Y:S01]  /*0270*/  LDC.64 R2, c[0x0][0x388] ;  /* 0x0000e200ff027b82 */ /* 0x002e620000000a00 */
[----:B--2---:R-:W-:Y:S01]  /*0280*/  ULEA UR4, UR5, UR4, 0x18 ;  /* 0x0000000405047291 */ /* 0x004fe2000f8ec0ff */
[----:B-1----:R-:W-:-:S08]  /*0290*/  IMAD.WIDE.U32 R2, R7, 0x4, R2 ;  /* 0x0000000407027825 */ /* 0x002fd000078e0002 */
[----:B0-----:R-:W0:Y:S04]  /*02a0*/  LDS R5, [UR4] ;  /* 0x00000004ff057984 */ /* 0x001e280008000800 */
[----:B0-----:R-:W-:Y:S01]  /*02b0*/  STG.E desc[UR6][R2.64], R5 ;  /* 0x0000000502007986 */ /* 0x001fe2000c101906 */
[----:B------:R-:W-:Y:S05]  /*02c0*/  EXIT ;  /* 0x000000000000794d */ /* 0x000fea0003800000 */
.L_x_4:
[----:B------:R-:W-:-:S00]  /*02d0*/  BRA `(.L_x_4) ;  /* 0xfffffffc00fc7947 */ /* 0x000fc0000383ffff */
[----:B------:R-:W-:-:S00]  /*02e0*/  NOP ;  /* 0x0000000000007918 */ /* 0x000fc00000000000 */
        /* <DEDUP_REMOVED lines=9> */
.L_x_6:


//--------------------- .text._Z11last_digitsPiS_i --------------------------
	.section	.text._Z11last_digitsPiS_i,"ax",@progbits
	.align	128
        .global         _Z11last_digitsPiS_i
        .type           _Z11last_digitsPiS_i,@function
        .size           _Z11last_digitsPiS_i,(.L_x_7 - _Z11last_digitsPiS_i)
        .other          _Z11last_digitsPiS_i,@"STO_CUDA_ENTRY STV_DEFAULT"
_Z11last_digitsPiS_i:
.text._Z11last_digitsPiS_i:
[----:B------:R-:W-:Y:S01]  /*0000*/  LDC R1, c[0x0][0x37c] ;  /* 0x0000df00ff017b82 */ /* 0x000fe20000000800 */
[----:B------:R-:W0:Y:S07]  /*0010*/  S2R R0, SR_TID.X ;  /* 0x0000000000007919 */ /* 0x000e2e0000002100 */
[----:B------:R-:W0:Y:S01]  /*0020*/  S2UR UR4, SR_CTAID.X ;  /* 0x00000000000479c3 */ /* 0x000e220000002500 */
[----:B------:R-:W1:Y:S07]  /*0030*/  LDCU UR5, c[0x0][0x390] ;  /* 0x00007200ff0577ac */ /* 0x000e6e0008000800 */
[----:B------:R-:W0:Y:S02]  /*0040*/  LDC R7, c[0x0][0x360] ;  /* 0x0000d800ff077b82 */ /* 0x000e240000000800 */
[----:B0-----:R-:W-:-:S05]  /*0050*/  IMAD R7, R7, UR4, R0 ;  /* 0x0000000407077c24 */ /* 0x001fca000f8e0200 */
[----:B-1----:R-:W-:-:S13]  /*0060*/  ISETP.GE.AND P0, PT, R7, UR5, PT ;  /* 0x0000000507007c0c */ /* 0x002fda000bf06270 */
[----:B------:R-:W-:Y:S05]  /*0070*/  @P0 EXIT ;  /* 0x000000000000094d */ /* 0x000fea0003800000 */
[----:B------:R-:W0:Y:S01]  /*0080*/  LDC.64 R2, c[0x0][0x388] ;  /* 0x0000e200ff027b82 */ /* 0x000e220000000a00 */
[----:B------:R-:W1:Y:S07]  /*0090*/  LDCU.64 UR4, c[0x0][0x358] ;  /* 0x00006b00ff0477ac */ /* 0x000e6e0008000a00 */
[----:B------:R-:W2:Y:S01]  /*00a0*/  LDC.64 R4, c[0x0][0x380] ;  /* 0x0000e000ff047b82 */ /* 0x000ea20000000a00 */
[----:B0-----:R-:W-:-:S06]  /*00b0*/  IMAD.WIDE R2, R7, 0x4, R2 ;  /* 0x0000000407027825 */ /* 0x001fcc00078e0202 */
[----:B-1----:R-:W3:Y:S01]  /*00c0*/  LDG.E R2, desc[UR4][R2.64] ;  /* 0x0000000402027981 */ /* 0x002ee2000c1e1900 */
[----:B--2---:R-:W-:-:S04]  /*00d0*/  IMAD.WIDE R4, R7, 0x4, R4 ;  /* 0x0000000407047825 */ /* 0x004fc800078e0204 */
[----:B---3--:R-:W-:-:S05]  /*00e0*/  IMAD.HI R0, R2, 0x66666667, RZ ;  /* 0x6666666702007827 */ /* 0x008fca00078e02ff */
[----:B------:R-:W-:-:S04]  /*00f0*/  SHF.R.U32.HI R9, RZ, 0x1f, R0 ;  /* 0x0000001fff097819 */ /* 0x000fc80000011600 */
[----:B------:R-:W-:-:S05]  /*0100*/  LEA.HI.SX32 R9, R0, R9, 0x1e ;  /* 0x0000000900097211 */ /* 0x000fca00078ff2ff */
[----:B------:R-:W-:-:S05]  /*0110*/  IMAD R9, R9, -0xa, R2 ;  /* 0xfffffff609097824 */ /* 0x000fca00078e0202 */
[----:B------:R-:W-:Y:S01]  /*0120*/  STG.E desc[UR4][R4.64], R9 ;  /* 0x0000000904007986 */ /* 0x000fe2000c101904 */
[----:B------:R-:W-:Y:S05]  /*0130*/  EXIT ;  /* 0x000000000000794d */ /* 0x000fea0003800000 */
.L_x_5:
        /* <DEDUP_REMOVED lines=12> */
.L_x_7:


//--------------------- .nv.shared._Z13min_reductionPiS_i --------------------------
	.section	.nv.shared._Z13min_reductionPiS_i,"aw",@nobits
	.sectionflags	@""
	.align	16
	.zero		1024


//--------------------- .nv.shared.reserved.0     --------------------------
	.section	.nv.shared.reserved.0,"aw",@nobits
	.weak		__nv_reservedSMEM_offset_0_alias
	.size		__nv_reservedSMEM_offset_0_alias, 0, 64
	.other		__nv_reservedSMEM_offset_0_alias,@"STO_CUDA_RESERVED_SHARED STV_DEFAULT"
__nv_reservedSMEM_offset_0_alias:
	.zero		0
	.zero		64


//--------------------- .nv.shared._Z11last_digitsPiS_i --------------------------
	.section	.nv.shared._Z11last_digitsPiS_i,"aw",@nobits
	.sectionflags	@""
	.align	16
	.zero		1024


//--------------------- .nv.constant0._Z13min_reductionPiS_i --------------------------
	.section	.nv.constant0._Z13min_reductionPiS_i,"a",@progbits
	.sectionflags	@""
	.align	4
.nv.constant0._Z13min_reductionPiS_i:
	.zero		916


//--------------------- .nv.constant0._Z11last_digitsPiS_i --------------------------
	.section	.nv.constant0._Z11last_digitsPiS_i,"a",@progbits
	.sectionflags	@""
	.align	4
.nv.constant0._Z11last_digitsPiS_i:
	.zero		916


//--------------------- SYMBOLS --------------------------

	.type		.nv.reservedSmem.offset0,@object
	.size		.nv.reservedSmem.offset0,0x4
	.type		.nv.reservedSmem.cap,@object
	.size		.nv.reservedSmem.cap,0x4
